	.target	sm_100a

	.elftype	@"ET_EXEC"


//--------------------- .note.nv.tkinfo           --------------------------
	.section	.note.nv.tkinfo,"",@"SHT_NOTE"
	.sectionflags	@"SHF_NOTE_NV_TKINFO"
	.tkinfo
        /*0018*/ 	.word	0x00000081
        /*0030*/ 	.string	""
        /*0030*/ 	.string	"ptxas-blackwell"
        /*0030*/ 	.string	"Cuda compilation tools, release 12.9, V12.9.86"
        /*0030*/ 	.string	"Build cuda_12.9.r12.9/compiler.36037853_0"
        /*0030*/ 	.string	"-v  -suppress-debug-info  -lineinfo  -arch sm_100a "



//--------------------- .note.nv.cuver            --------------------------
	.section	.note.nv.cuver,"",@"SHT_NOTE"
	.sectionflags	@"SHF_NOTE_NV_CUVER"
        /*0018*/ 	.short	0x0001
        /*001a*/ 	.short	0x0064
        /*001c*/ 	.short	0x0001
        /*001e*/ 	.short	0x0000
        /*0020*/ 	.short	0x0001
        /*0022*/ 	.short	0x0000


//--------------------- .nv.info                  --------------------------
	.section	.nv.info,"",@"SHT_CUDA_INFO"
	.align	4


	//----- nvinfo : EIATTR_REGCOUNT
	.align		4
        /*0000*/ 	.byte	0x04, 0x2f
        /*0002*/ 	.short	(.L_4 - .L_3)
	.align		4
.L_3:
        /*0004*/ 	.word	index@(gluon_mma)
        /*0008*/ 	.word	0x00000027


	//----- nvinfo : EIATTR_FRAME_SIZE
	.align		4
.L_4:
        /*000c*/ 	.byte	0x04, 0x11
        /*000e*/ 	.short	(.L_6 - .L_5)
	.align		4
.L_5:
        /*0010*/ 	.word	index@($__internal_2_$__cuda_sm10x_tcgen05_guardrail_trap_unallocated_columns_being_dealloced)
        /*0014*/ 	.word	0x00000000


	//----- nvinfo : EIATTR_FRAME_SIZE
	.align		4
.L_6:
        /*0018*/ 	.byte	0x04, 0x11
        /*001a*/ 	.short	(.L_8 - .L_7)
	.align		4
.L_7:
        /*001c*/ 	.word	index@($__internal_1_$__cuda_sm10x_tcgen05_guardrail_trap_phase_invalid_during_alloc)
        /*0020*/ 	.word	0x00000000


	//----- nvinfo : EIATTR_FRAME_SIZE
	.align		4
.L_8:
        /*0024*/ 	.byte	0x04, 0x11
        /*0026*/ 	.short	(.L_10 - .L_9)
	.align		4
.L_9:
        /*0028*/ 	.word	index@($__internal_0_$__cuda_sm10x_tcgen05_guardrail_trap_col_being_dealloced_not_returned_by_alloc)
        /*002c*/ 	.word	0x00000000


	//----- nvinfo : EIATTR_FRAME_SIZE
	.align		4
.L_10:
        /*0030*/ 	.byte	0x04, 0x11
        /*0032*/ 	.short	(.L_12 - .L_11)
	.align		4
.L_11:
        /*0034*/ 	.word	index@(gluon_mma)
        /*0038*/ 	.word	0x00000000


	//----- nvinfo : EIATTR_MIN_STACK_SIZE
	.align		4
.L_12:
        /*003c*/ 	.byte	0x04, 0x12
        /*003e*/ 	.short	(.L_14 - .L_13)
	.align		4
.L_13:
        /*0040*/ 	.word	index@(gluon_mma)
        /*0044*/ 	.word	0x00000000
.L_14:


//--------------------- .nv.info.gluon_mma        --------------------------
	.section	.nv.info.gluon_mma,"",@"SHT_CUDA_INFO"
	.sectionflags	@""
	.align	4


	//----- nvinfo : EIATTR_CUDA_API_VERSION
	.align		4
        /*0000*/ 	.byte	0x04, 0x37
        /*0002*/ 	.short	(.L_16 - .L_15)
.L_15:
        /*0004*/ 	.word	0x00000081


	//----- nvinfo : EIATTR_KPARAM_INFO
	.align		4
.L_16:
        /*0008*/ 	.byte	0x04, 0x17
        /*000a*/ 	.short	(.L_18 - .L_17)
.L_17:
        /*000c*/ 	.word	0x00000000
        /*0010*/ 	.short	0x0004
        /*0012*/ 	.short	0x0020
        /*0014*/ 	.byte	0x00, 0xf4, 0x21, 0x00


	//----- nvinfo : EIATTR_KPARAM_INFO
	.align		4
.L_18:
        /*0018*/ 	.byte	0x04, 0x17
        /*001a*/ 	.short	(.L_20 - .L_19)
.L_19:
        /*001c*/ 	.word	0x00000000
        /*0020*/ 	.short	0x0003
        /*0022*/ 	.short	0x0018
        /*0024*/ 	.byte	0x00, 0xf4, 0x21, 0x00


	//----- nvinfo : EIATTR_KPARAM_INFO
	.align		4
.L_20:
        /*0028*/ 	.byte	0x04, 0x17
        /*002a*/ 	.short	(.L_22 - .L_21)
.L_21:
        /*002c*/ 	.word	0x00000000
        /*0030*/ 	.short	0x0002
        /*0032*/ 	.short	0x0010
        /*0034*/ 	.byte	0x00, 0xf4, 0x21, 0x00


	//----- nvinfo : EIATTR_KPARAM_INFO
	.align		4
.L_22:
        /*0038*/ 	.byte	0x04, 0x17
        /*003a*/ 	.short	(.L_24 - .L_23)
.L_23:
        /*003c*/ 	.word	0x00000000
        /*0040*/ 	.short	0x0001
        /*0042*/ 	.short	0x0008
        /*0044*/ 	.byte	0x00, 0xf4, 0x21, 0x00


	//----- nvinfo : EIATTR_KPARAM_INFO
	.align		4
.L_24:
        /*0048*/ 	.byte	0x04, 0x17
        /*004a*/ 	.short	(.L_26 - .L_25)
.L_25:
        /*004c*/ 	.word	0x00000000
        /*0050*/ 	.short	0x0000
        /*0052*/ 	.short	0x0000
        /*0054*/ 	.byte	0x00, 0xf4, 0x21, 0x00


	//----- nvinfo : EIATTR_AT_ENTRY_FRAGMENTS
	.align		4
.L_26:
        /*0058*/ 	.byte	0x04, 0x4f
        /*005a*/ 	.short	(.L_28 - .L_27)


	//   ....[0]....
.L_27:
        /*005c*/ 	.word	0x00000004


	//----- nvinfo : EIATTR_RESERVED_SMEM_USED
	.align		4
.L_28:
        /*0060*/ 	.byte	0x01, 0x41
	.zero		2


	//----- nvinfo : EIATTR_SPARSE_MMA_MASK
	.align		4
        /*0064*/ 	.byte	0x03, 0x50
        /*0066*/ 	.short	0x0000


	//----- nvinfo : EIATTR_TCGEN05_1CTA_USED
	.align		4
        /*0068*/ 	.byte	0x01, 0x51
	.zero		2


	//----- nvinfo : EIATTR_MAXREG_COUNT
	.align		4
        /*006c*/ 	.byte	0x03, 0x1b
        /*006e*/ 	.short	0x00ff


	//----- nvinfo : EIATTR_NUM_BARRIERS
	.align		4
        /*0070*/ 	.byte	0x02, 0x4c
        /*0072*/ 	.byte	0x01
	.zero		1


	//----- nvinfo : EIATTR_INT_WARP_WIDE_INSTR_OFFSETS
	.align		4
        /*0074*/ 	.byte	0x04, 0x31
        /*0076*/ 	.short	(.L_30 - .L_29)


	//   ....[0]....
.L_29:
        /*0078*/ 	.word	0x000007d0


	//   ....[1]....
        /*007c*/ 	.word	0x00000820


	//   ....[2]....
        /*0080*/ 	.word	0x00000c10


	//   ....[3]....
        /*0084*/ 	.word	0x00000c20


	//   ....[4]....
        /*0088*/ 	.word	0x00001200


	//   ....[5]....
        /*008c*/ 	.word	0x00001250


	//----- nvinfo : EIATTR_COOP_GROUP_MASK_REGIDS
	.align		4
.L_30:
        /*0090*/ 	.byte	0x04, 0x29
        /*0092*/ 	.short	(.L_32 - .L_31)


	//   ....[0]....
.L_31:
        /*0094*/ 	.word	0xffffffff


	//   ....[1]....
        /*0098*/ 	.word	0xffffffff


	//   ....[2]....
        /*009c*/ 	.word	0xffffffff


	//   ....[3]....
        /*00a0*/ 	.word	0xffffffff


	//----- nvinfo : EIATTR_COOP_GROUP_INSTR_OFFSETS
	.align		4
.L_32:
        /*00a4*/ 	.byte	0x04, 0x28
        /*00a6*/ 	.short	(.L_34 - .L_33)


	//   ....[0]....
.L_33:
        /*00a8*/ 	.word	0x00000050


	//   ....[1]....
        /*00ac*/ 	.word	0x00000310


	//   ....[2]....
        /*00b0*/ 	.word	0x00001090


	//   ....[3]....
        /*00b4*/ 	.word	0x00001300


	//----- nvinfo : EIATTR_VRC_CTA_INIT_COUNT
	.align		4
.L_34:
        /*00b8*/ 	.byte	0x02, 0x4a
        /*00ba*/ 	.byte	0x80
	.zero		1


	//----- nvinfo : EIATTR_MBARRIER_INSTR_OFFSETS
	.align		4
        /*00bc*/ 	.byte	0x04, 0x39
        /*00be*/ 	.short	(.L_36 - .L_35)


	//   ....[0]....
.L_35:
        /*00c0*/ 	.word	0x00000a00
        /*00c4*/ 	.word	0x000000ff
        /*00c8*/ 	.word	0x00002000
        /*00cc*/ 	.short	0x0100
        /*00ce*/ 	.byte	0x0e
	.zero		1


	//   ....[1]....
        /*00d0*/ 	.word	0x00000cb0
        /*00d4*/ 	.word	0x000000ff
        /*00d8*/ 	.word	0x00002000
        /*00dc*/ 	.short	0x010a
        /*00de*/ 	.byte	0x0e
	.zero		1


	//   ....[2]....
        /*00e0*/ 	.word	0x00000e20
        /*00e4*/ 	.word	0x000000ff
        /*00e8*/ 	.word	0x00002000
        /*00ec*/ 	.short	0x0108
        /*00ee*/ 	.byte	0x0e
	.zero		1


	//   ....[3]....
        /*00f0*/ 	.word	0x00001320
        /*00f4*/ 	.word	0x000000ff
        /*00f8*/ 	.word	0x00002000
        /*00fc*/ 	.short	0x010a
        /*00fe*/ 	.byte	0x0e
	.zero		1


	//----- nvinfo : EIATTR_NUM_MBARRIERS
	.align		4
.L_36:
        /*0100*/ 	.byte	0x03, 0x38
        /*0102*/ 	.short	0x0001


	//----- nvinfo : EIATTR_EXIT_INSTR_OFFSETS
	.align		4
        /*0104*/ 	.byte	0x04, 0x1c
        /*0106*/ 	.short	(.L_38 - .L_37)


	//   ....[0]....
.L_37:
        /*0108*/ 	.word	0x00001310


	//----- nvinfo : EIATTR_REQNTID
	.align		4
.L_38:
        /*010c*/ 	.byte	0x04, 0x10
        /*010e*/ 	.short	(.L_40 - .L_39)
.L_39:
        /*0110*/ 	.word	0x00000100
        /*0114*/ 	.word	0x00000001
        /*0118*/ 	.word	0x00000001


	//----- nvinfo : EIATTR_CRS_STACK_SIZE
	.align		4
.L_40:
        /*011c*/ 	.byte	0x04, 0x1e
        /*011e*/ 	.short	(.L_42 - .L_41)
.L_41:
        /*0120*/ 	.word	0x00000000


	//----- nvinfo : EIATTR_CBANK_PARAM_SIZE
	.align		4
.L_42:
        /*0124*/ 	.byte	0x03, 0x19
        /*0126*/ 	.short	0x0028


	//----- nvinfo : EIATTR_PARAM_CBANK
	.align		4
        /*0128*/ 	.byte	0x04, 0x0a
        /*012a*/ 	.short	(.L_44 - .L_43)
	.align		4
.L_43:
        /*012c*/ 	.word	index@(.nv.constant0.gluon_mma)
        /*0130*/ 	.short	0x0380
        /*0132*/ 	.short	0x0028


	//----- nvinfo : EIATTR_SW_WAR
	.align		4
.L_44:
        /*0134*/ 	.byte	0x04, 0x36
        /*0136*/ 	.short	(.L_46 - .L_45)
.L_45:
        /*0138*/ 	.word	0x00000008
.L_46:


//--------------------- .nv.compat                --------------------------
	.section	.nv.compat,"",@"SHT_CUDA_COMPAT_INFO"
	.align	4
        /*0000*/ 	.byte	0x02, 0x02, 0x02, 0x00, 0x02, 0x05, 0x05, 0x00, 0x02, 0x03, 0x00, 0x00, 0x02, 0x06, 0x01, 0x00


//--------------------- .nv.callgraph             --------------------------
	.section	.nv.callgraph,"",@"SHT_CUDA_CALLGRAPH"
	.align	4
	.sectionentsize	8
	.align		4
        /*0000*/ 	.word	0x00000000
	.align		4
        /*0004*/ 	.word	0xffffffff
	.align		4
        /*0008*/ 	.word	0x00000000
	.align		4
        /*000c*/ 	.word	0xfffffffe
	.align		4
        /*0010*/ 	.word	0x00000000
	.align		4
        /*0014*/ 	.word	0xfffffffd
	.align		4
        /*0018*/ 	.word	0x00000000
	.align		4
        /*001c*/ 	.word	0xfffffffc


//--------------------- .text.gluon_mma           --------------------------
	.section	.text.gluon_mma,"ax",@progbits
	.align	128
        .global         gluon_mma
        .type           gluon_mma,@function
        .size           gluon_mma,(.L_x_15 - gluon_mma)
        .other          gluon_mma,@"STO_CUDA_ENTRY STV_DEFAULT"
gluon_mma:
.text.gluon_mma:
[----:B------:R-:W0:Y:S01]  /*0000*/  LDC R1, c[0x0][0x37c] ;  /* 0x0000df00ff017b82 */ /* 0x000e220000000800 */
[----:B------:R-:W1:Y:S02]  /*0010*/  S2R R3, SR_TID.X ;  /* 0x0000000000037919 */ /* 0x000e640000002100 */
[----:B-1----:R-:W-:-:S13]  /*0020*/  ISETP.GE.U32.AND P1, PT, R3, 0x20, PT ;  /* 0x000000200300780c */ /* 0x002fda0003f26070 */
[----:B------:R-:W-:Y:S05]  /*0030*/  @P1 BRA `(.L_x_0) ;  /* 0x0000000000b81947 */ /* 0x000fea0003800000 */
[----:B------:R-:W1:Y:S01]  /*0040*/  S2UR UR6, SR_CgaCtaId ;  /* 0x00000000000679c3 */ /* 0x000e620000008800 */
[----:B------:R-:W-:Y:S01]  /*0050*/  NOP ;  /* 0x0000000000007918 */ /* 0x000fe20000000000 */
[----:B------:R-:W-:Y:S02]  /*0060*/  UMOV UR4, 0x40 ;  /* 0x0000004000047882 */ /* 0x000fe40000000000 */
[----:B-1----:R-:W-:-:S09]  /*0070*/  ULEA UR4, UR6, UR4, 0x18 ;  /* 0x0000000406047291 */ /* 0x002fd2000f8ec0ff */
[----:B------:R-:W1:Y:S01]  /*0080*/  LDS.U8 R0, [UR4] ;  /* 0x00000004ff007984 */ /* 0x000e620008000000 */
[----:B------:R-:W-:Y:S02]  /*0090*/  UMOV UR4, 0x400 ;  /* 0x0000040000047882 */ /* 0x000fe40000000000 */
[----:B------:R-:W-:Y:S01]  /*00a0*/  ULEA UR4, UR6, UR4, 0x18 ;  /* 0x0000000406047291 */ /* 0x000fe2000f8ec0ff */
[----:B-1----:R-:W-:-:S13]  /*00b0*/  ISETP.NE.AND P0, PT, R0, RZ, PT ;  /* 0x000000ff0000720c */ /* 0x002fda0003f05270 */
[----:B------:R-:W-:Y:S05]  /*00c0*/  @P0 BRA `(.L_x_1) ;  /* 0x00000000007c0947 */ /* 0x000fea0003800000 */
[----:B------:R-:W-:-:S13]  /*00d0*/  ELECT P0, URZ, PT ;  /* 0x0000000000ff782f */ /* 0x000fda0003800000 */
[----:B------:R-:W-:Y:S05]  /*00e0*/  @!P0 BRA `(.L_x_2) ;  /* 0x0000000000848947 */ /* 0x000fea0003800000 */
[----:B------:R-:W-:Y:S01]  /*00f0*/  UMOV UR5, 0x2 ;  /* 0x0000000200057882 */ /* 0x000fe20000000000 */
[----:B------:R-:W-:Y:S02]  /*0100*/  IMAD.MOV.U32 R7, RZ, RZ, 0x1 ;  /* 0x00000001ff077424 */ /* 0x000fe400078e00ff */
[----:B------:R-:W-:Y:S02]  /*0110*/  IMAD.MOV.U32 R5, RZ, RZ, 0x3 ;  /* 0x00000003ff057424 */ /* 0x000fe400078e00ff */
[----:B------:R-:W-:Y:S04]  /*0120*/  DEPBAR.LE SB1, 0x36 ;  /* 0x00009d800000791a */ /* 0x000fe80000000000 */
[----:B------:R-:W1:Y:S02]  /*0130*/  UTCATOMSWS.FIND_AND_SET.ALIGN UP0, UR5, UR5 ;  /* 0x00000005000575e3 */ /* 0x000e640008000800 */
[----:B-1----:R-:W-:-:S04]  /*0140*/  PLOP3.LUT P0, PT, PT, PT, UP0, 0x80, 0x8 ;  /* 0x000000000008781c */ /* 0x002fc80003f0f008 */
[----:B------:R-:W-:-:S04]  /*0150*/  SEL R0, RZ, 0xffffffff, !P0 ;  /* 0xffffffffff007807 */ /* 0x000fc80004000000 */
[----:B------:R-:W-:Y:S01]  /*0160*/  ISETP.NE.AND P0, PT, R0, RZ, PT ;  /* 0x000000ff0000720c */ /* 0x000fe20003f05270 */
[----:B------:R-:W-:-:S12]  /*0170*/  IMAD.U32 R0, RZ, RZ, UR5 ;  /* 0x00000005ff007e24 */ /* 0x000fd8000f8e00ff */
[----:B------:R-:W-:Y:S05]  /*0180*/  @P0 BRA `(.L_x_3) ;  /* 0x0000000000240947 */ /* 0x000fea0003800000 */
.L_x_4:
[----:B------:R-:W-:Y:S05]  /*0190*/  NANOSLEEP 0x64 ;  /* 0x000000640000795d */ /* 0x000fea0003800000 */
[----:B------:R-:W-:-:S05]  /*01a0*/  UMOV UR5, 0x2 ;  /* 0x0000000200057882 */ /* 0x000fca0000000000 */
[----:B------:R-:W-:Y:S04]  /*01b0*/  DEPBAR.LE SB1, 0x36 ;  /* 0x00009d800000791a */ /* 0x000fe80000000000 */
[----:B------:R-:W1:Y:S02]  /*01c0*/  UTCATOMSWS.FIND_AND_SET.ALIGN UP0, UR5, UR5 ;  /* 0x00000005000575e3 */ /* 0x000e640008000800 */
[----:B-1----:R-:W-:-:S04]  /*01d0*/  PLOP3.LUT P0, PT, PT, PT, UP0, 0x80, 0x8 ;  /* 0x000000000008781c */ /* 0x002fc80003f0f008 */
[----:B------:R-:W-:-:S04]  /*01e0*/  SEL R0, RZ, 0xffffffff, !P0 ;  /* 0xffffffffff007807 */ /* 0x000fc80004000000 */
[----:B------:R-:W-:Y:S01]  /*01f0*/  ISETP.NE.AND P0, PT, R0, RZ, PT ;  /* 0x000000ff0000720c */ /* 0x000fe20003f05270 */
[----:B------:R-:W-:-:S12]  /*0200*/  IMAD.U32 R0, RZ, RZ, UR5 ;  /* 0x00000005ff007e24 */ /* 0x000fd8000f8e00ff */
[----:B------:R-:W-:Y:S05]  /*0210*/  @!P0 BRA `(.L_x_4) ;  /* 0xfffffffc00dc8947 */ /* 0x000fea000383ffff */
.L_x_3:
[C---:B------:R-:W-:Y:S01]  /*0220*/  VIADD R4, R0.reuse, 0x10 ;  /* 0x0000001000047836 */ /* 0x040fe20000000000 */
[----:B------:R-:W-:Y:S01]  /*0230*/  UMOV UR5, 0x50 ;  /* 0x0000005000057882 */ /* 0x000fe20000000000 */
[----:B------:R-:W-:Y:S01]  /*0240*/  SHF.L.U32 R2, R5, R0, RZ ;  /* 0x0000000005027219 */ /* 0x000fe200000006ff */
[----:B------:R-:W-:Y:S01]  /*0250*/  ULEA UR5, UR6, UR5, 0x18 ;  /* 0x0000000506057291 */ /* 0x000fe2000f8ec0ff */
[----:B------:R-:W-:Y:S01]  /*0260*/  IMAD.SHL.U32 R0, R0, 0x20, RZ ;  /* 0x0000002000007824 */ /* 0x000fe200078e00ff */
[----:B------:R-:W-:-:S04]  /*0270*/  SHF.L.U32 R5, R7, R4, RZ ;  /* 0x0000000407057219 */ /* 0x000fc800000006ff */
[----:B------:R-:W-:-:S05]  /*0280*/  LOP3.LUT R2, R5, R2, RZ, 0xfc, !PT ;  /* 0x0000000205027212 */ /* 0x000fca00078efcff */
[----:B------:R1:W-:Y:S04]  /*0290*/  ATOMS.OR RZ, [UR5], R2 ;  /* 0x00000002ffff798c */ /* 0x0003e8000b000005 */
[----:B------:R1:W-:Y:S01]  /*02a0*/  STS [UR4], R0 ;  /* 0x00000000ff007988 */ /* 0x0003e20008000804 */
[----:B------:R-:W-:Y:S05]  /*02b0*/  BRA `(.L_x_2) ;  /* 0x0000000000107947 */ /* 0x000fea0003800000 */
.L_x_1:
[----:B------:R-:W-:Y:S01]  /*02c0*/  IMAD.MOV.U32 R0, RZ, RZ, -0x1 ;  /* 0xffffffffff007424 */ /* 0x000fe200078e00ff */
[----:B------:R-:W-:-:S04]  /*02d0*/  MOV R4, 0x300 ;  /* 0x0000030000047802 */ /* 0x000fc80000000f00 */
[----:B------:R1:W-:Y:S03]  /*02e0*/  STS [UR4], R0 ;  /* 0x00000000ff007988 */ /* 0x0003e60008000804 */
[----:B01----:R-:W-:Y:S05]  /*02f0*/  CALL.REL.NOINC `($__internal_1_$__cuda_sm10x_tcgen05_guardrail_trap_phase_invalid_during_alloc) ;  /* 0x0000001000207944 */ /* 0x003fea0003c00000 */
.L_x_2:
[----:B------:R-:W-:Y:S05]  /*0300*/  WARPSYNC.ALL ;  /* 0x0000000000007948 */ /* 0x000fea0003800000 */
[----:B------:R-:W-:Y:S01]  /*0310*/  NOP ;  /* 0x0000000000007918 */ /* 0x000fe20000000000 */
.L_x_0:
[----:B------:R-:W2:Y:S08]  /*0320*/  S2UR UR13, SR_CgaCtaId ;  /* 0x00000000000d79c3 */ /* 0x000eb00000008800 */
[----:B------:R-:W-:Y:S01]  /*0330*/  BAR.SYNC.DEFER_BLOCKING 0x0 ;  /* 0x0000000000007b1d */ /* 0x000fe20000010000 */
[C---:B-1----:R-:W-:Y:S01]  /*0340*/  IMAD.SHL.U32 R2, R3.reuse, 0x2, RZ ;  /* 0x0000000203027824 */ /* 0x042fe200078e00ff */
[----:B------:R-:W-:-:S02]  /*0350*/  LOP3.LUT R0, R3, 0xe0, RZ, 0xc0, !PT ;  /* 0x000000e003007812 */ /* 0x000fc400078ec0ff */
[----:B------:R-:W-:Y:S02]  /*0360*/  LOP3.LUT R17, R3, 0x1f, RZ, 0xc0, !PT ;  /* 0x0000001f03117812 */ /* 0x000fe400078ec0ff */
[----:B------:R-:W-:Y:S01]  /*0370*/  UMOV UR4, 0x400 ;  /* 0x0000040000047882 */ /* 0x000fe20000000000 */
[----:B------:R-:W1:Y:S01]  /*0380*/  LDCU.128 UR8, c[0x0][0x380] ;  /* 0x00007000ff0877ac */ /* 0x000e620008000c00 */
[----:B------:R-:W-:Y:S01]  /*0390*/  LOP3.LUT R2, R2, 0x1c0, RZ, 0xc0, !PT ;  /* 0x000001c002027812 */ /* 0x000fe200078ec0ff */
[----:B------:R-:W-:Y:S01]  /*03a0*/  IMAD.SHL.U32 R0, R0, 0x2, RZ ;  /* 0x0000000200007824 */ /* 0x000fe200078e00ff */
[----:B------:R-:W3:Y:S01]  /*03b0*/  LDCU.64 UR16, c[0x0][0x358] ;  /* 0x00006b00ff1077ac */ /* 0x000ee20008000a00 */
[----:B--2---:R-:W-:Y:S01]  /*03c0*/  ULEA UR14, UR13, UR4, 0x18 ;  /* 0x000000040d0e7291 */ /* 0x004fe2000f8ec0ff */
[C---:B-1----:R-:W-:Y:S02]  /*03d0*/  IADD3 R6, P3, P4, R17.reuse, UR8, R2 ;  /* 0x0000000811067c10 */ /* 0x042fe4000fc7e002 */
[----:B------:R-:W-:-:S02]  /*03e0*/  IADD3 R8, P0, P2, R17, UR8, R0 ;  /* 0x0000000811087c10 */ /* 0x000fc4000fa1e000 */
[----:B------:R-:W-:Y:S02]  /*03f0*/  IADD3.X R7, PT, PT, RZ, UR9, RZ, P3, P4 ;  /* 0x00000009ff077c10 */ /* 0x000fe40009fe84ff */
[----:B------:R-:W-:Y:S02]  /*0400*/  IADD3 R4, P3, P4, R17, UR10, R2 ;  /* 0x0000000a11047c10 */ /* 0x000fe4000fc7e002 */
[----:B------:R-:W1:Y:S01]  /*0410*/  LDS R21, [UR14] ;  /* 0x0000000eff157984 */ /* 0x000e620008000800 */
[----:B------:R-:W-:Y:S01]  /*0420*/  IADD3.X R9, PT, PT, RZ, UR9, RZ, P0, P2 ;  /* 0x00000009ff097c10 */ /* 0x000fe200087e44ff */
[----:B------:R-:W-:Y:S01]  /*0430*/  BAR.SYNC.DEFER_BLOCKING 0x0 ;  /* 0x0000000000007b1d */ /* 0x000fe20000010000 */
[----:B------:R-:W-:-:S05]  /*0440*/  IADD3.X R5, PT, PT, RZ, UR11, RZ, P3, P4 ;  /* 0x0000000bff057c10 */ /* 0x000fca0009fe84ff */
[----:B---3--:R-:W5:Y:S04]  /*0450*/  LDG.E.U8 R36, desc[UR16][R6.64+0xe00] ;  /* 0x000e001006247981 */ /* 0x008f68000c1e1100 */
[----:B------:R2:W5:Y:S04]  /*0460*/  LDG.E.U8 R16, desc[UR16][R6.64+0xe20] ;  /* 0x000e201006107981 */ /* 0x000568000c1e1100 */
[----:B------:R3:W5:Y:S01]  /*0470*/  LDG.E.U8 R24, desc[UR16][R8.64] ;  /* 0x0000001008187981 */ /* 0x000762000c1e1100 */
[----:B-1----:R-:W-:-:S03]  /*0480*/  R2UR UR15, R21 ;  /* 0x00000000150f72ca */ /* 0x002fc600000e0000 */
[----:B------:R3:W5:Y:S01]  /*0490*/  LDG.E.U8 R26, desc[UR16][R8.64+0x200] ;  /* 0x00020010081a7981 */ /* 0x000762000c1e1100 */
[--C-:B--2---:R-:W-:Y:S02]  /*04a0*/  SHF.R.U32.HI R7, RZ, 0x2, R3.reuse ;  /* 0x00000002ff077819 */ /* 0x104fe40000011603 */
[----:B------:R-:W-:Y:S01]  /*04b0*/  LOP3.LUT R21, R0, 0x1f, R3, 0xf8, !PT ;  /* 0x0000001f00157812 */ /* 0x000fe200078ef803 */
[----:B------:R3:W5:Y:S01]  /*04c0*/  LDG.E.U8 R28, desc[UR16][R8.64+0x400] ;  /* 0x00040010081c7981 */ /* 0x000762000c1e1100 */
[----:B------:R-:W-:Y:S02]  /*04d0*/  IADD3 R6, P0, P2, R17, UR10, R0 ;  /* 0x0000000a11067c10 */ /* 0x000fe4000fa1e000 */
[----:B------:R-:W-:Y:S01]  /*04e0*/  LOP3.LUT R17, R21, 0x30, R7, 0x78, !PT ;  /* 0x0000003015117812 */ /* 0x000fe200078e7807 */
[----:B------:R3:W5:Y:S01]  /*04f0*/  LDG.E.U8 R30, desc[UR16][R8.64+0x600] ;  /* 0x00060010081e7981 */ /* 0x000762000c1e1100 */
[----:B------:R-:W-:-:S03]  /*0500*/  IADD3.X R7, PT, PT, RZ, UR11, RZ, P0, P2 ;  /* 0x0000000bff077c10 */ /* 0x000fc600087e44ff */
[----:B------:R3:W5:Y:S04]  /*0510*/  LDG.E.U8 R32, desc[UR16][R8.64+0x800] ;  /* 0x0008001008207981 */ /* 0x000768000c1e1100 */
        /* <DEDUP_REMOVED lines=10> */
[----:B------:R3:W5:Y:S01]  /*05c0*/  LDG.E.U8 R15, desc[UR16][R4.64+0xe20] ;  /* 0x000e2010040f7981 */ /* 0x000762000c1e1100 */
[----:B------:R-:W-:Y:S05]  /*05d0*/  @P1 BRA `(.L_x_5) ;  /* 0x0000000000181947 */ /* 0x000fea0003800000 */
[----:B------:R-:W-:Y:S01]  /*05e0*/  ELECT P0, URZ, PT ;  /* 0x0000000000ff782f */ /* 0x000fe20003800000 */
[----:B---3--:R-:W-:Y:S01]  /*05f0*/  IMAD.MOV.U32 R4, RZ, RZ, 0x1 ;  /* 0x00000001ff047424 */ /* 0x008fe200078e00ff */
[----:B------:R-:W-:Y:S01]  /*0600*/  UMOV UR4, 0x40 ;  /* 0x0000004000047882 */ /* 0x000fe20000000000 */
[----:B------:R-:W-:Y:S01]  /*0610*/  UVIRTCOUNT.DEALLOC.SMPOOL 0x80 ;  /* 0x000000800000784c */ /* 0x000fe20000000000 */
[----:B------:R-:W-:-:S09]  /*0620*/  ULEA UR4, UR13, UR4, 0x18 ;  /* 0x000000040d047291 */ /* 0x000fd2000f8ec0ff */
[----:B------:R1:W-:Y:S03]  /*0630*/  @P0 STS.U8 [UR4], R4 ;  /* 0x00000004ff000988 */ /* 0x0003e60008000004 */
.L_x_5:
[----:B-----5:R2:W-:Y:S01]  /*0640*/  STS.U8 [R17+UR14+0xe00], R36 ;  /* 0x000e002411007988 */ /* 0x0205e2000800000e */
[----:B------:R-:W-:-:S03]  /*0650*/  LOP3.LUT R31, R17, 0x20, RZ, 0x3c, !PT ;  /* 0x00000020111f7812 */ /* 0x000fc600078e3cff */
[----:B------:R4:W-:Y:S04]  /*0660*/  STS.U8 [R17+UR14+0x400], R28 ;  /* 0x0004001c11007988 */ /* 0x0009e8000800000e */
[----:B------:R1:W-:Y:S04]  /*0670*/  STS.U8 [R17+UR14], R24 ;  /* 0x0000001811007988 */ /* 0x0003e8000800000e */
[----:B------:R3:W-:Y:S04]  /*0680*/  STS.U8 [R17+UR14+0x200], R26 ;  /* 0x0002001a11007988 */ /* 0x0007e8000800000e */
[----:B-1-3--:R-:W3:Y:S04]  /*0690*/  LDG.E.U8 R4, desc[UR16][R6.64] ;  /* 0x0000001006047981 */ /* 0x00aee8000c1e1100 */
[----:B------:R-:W3:Y:S04]  /*06a0*/  LDG.E.U8 R8, desc[UR16][R6.64+0x200] ;  /* 0x0002001006087981 */ /* 0x000ee8000c1e1100 */
[----:B------:R-:W3:Y:S04]  /*06b0*/  LDG.E.U8 R21, desc[UR16][R6.64+0x400] ;  /* 0x0004001006157981 */ /* 0x000ee8000c1e1100 */
[----:B--2---:R-:W2:Y:S04]  /*06c0*/  LDG.E.U8 R36, desc[UR16][R6.64+0x600] ;  /* 0x0006001006247981 */ /* 0x004ea8000c1e1100 */
[----:B------:R-:W2:Y:S04]  /*06d0*/  LDG.E.U8 R25, desc[UR16][R6.64+0x800] ;  /* 0x0008001006197981 */ /* 0x000ea8000c1e1100 */
[----:B------:R-:W2:Y:S04]  /*06e0*/  LDG.E.U8 R27, desc[UR16][R6.64+0xa00] ;  /* 0x000a0010061b7981 */ /* 0x000ea8000c1e1100 */
[----:B------:R1:W-:Y:S04]  /*06f0*/  STS.U8 [R17+UR14+0xc00], R22 ;  /* 0x000c001611007988 */ /* 0x0003e8000800000e */
[----:B----4-:R-:W4:Y:S04]  /*0700*/  LDG.E.U8 R28, desc[UR16][R6.64+0xc00] ;  /* 0x000c0010061c7981 */ /* 0x010f28000c1e1100 */
[----:B------:R-:W4:Y:S04]  /*0710*/  LDG.E.U8 R5, desc[UR16][R6.64+0x20] ;  /* 0x0000201006057981 */ /* 0x000f28000c1e1100 */
[----:B------:R-:W4:Y:S04]  /*0720*/  LDG.E.U8 R9, desc[UR16][R6.64+0x220] ;  /* 0x0002201006097981 */ /* 0x000f28000c1e1100 */
[----:B------:R-:W4:Y:S04]  /*0730*/  LDG.E.U8 R23, desc[UR16][R6.64+0x420] ;  /* 0x0004201006177981 */ /* 0x000f28000c1e1100 */
[----:B------:R-:W4:Y:S04]  /*0740*/  LDG.E.U8 R24, desc[UR16][R6.64+0x620] ;  /* 0x0006201006187981 */ /* 0x000f28000c1e1100 */
[----:B------:R-:W4:Y:S04]  /*0750*/  LDG.E.U8 R26, desc[UR16][R6.64+0x820] ;  /* 0x00082010061a7981 */ /* 0x000f28000c1e1100 */
[----:B-1----:R-:W4:Y:S04]  /*0760*/  LDG.E.U8 R22, desc[UR16][R6.64+0xa20] ;  /* 0x000a201006167981 */ /* 0x002f28000c1e1100 */
[----:B------:R-:W4:Y:S01]  /*0770*/  LDG.E.U8 R29, desc[UR16][R6.64+0xc20] ;  /* 0x000c2010061d7981 */ /* 0x000f22000c1e1100 */
[----:B------:R-:W-:Y:S01]  /*0780*/  LOP3.LUT P2, RZ, R3, 0xff, RZ, 0xc0, !PT ;  /* 0x000000ff03ff7812 */ /* 0x000fe2000784c0ff */
[----:B------:R-:W-:-:S02]  /*0790*/  UMOV UR4, 0x1 ;  /* 0x0000000100047882 */ /* 0x000fc40000000000 */
[----:B------:R-:W-:Y:S04]  /*07a0*/  STS.U8 [R17+UR14+0x600], R30 ;  /* 0x0006001e11007988 */ /* 0x000fe8000800000e */
[----:B------:R-:W-:Y:S04]  /*07b0*/  STS.U8 [R17+UR14+0x800], R32 ;  /* 0x0008002011007988 */ /* 0x000fe8000800000e */
[----:B------:R-:W-:Y:S02]  /*07c0*/  STS.U8 [R17+UR14+0xa00], R34 ;  /* 0x000a002211007988 */ /* 0x000fe4000800000e */
[----:B------:R-:W-:-:S05]  /*07d0*/  VOTEU.ALL UP0, P2 ;  /* 0x0000000000ff7886 */ /* 0x000fca0001000000 */
[----:B------:R-:W-:-:S04]  /*07e0*/  @!UP0 UIADD3 UR4, UPT, UPT, -UR4, 0x100000, URZ ;  /* 0x0010000004048890 */ /* 0x000fc8000fffe1ff */
[----:B------:R-:W-:Y:S02]  /*07f0*/  @!UP0 USHF.L.U32 UR5, UR4, 0xb, URZ ;  /* 0x0000000b04058899 */ /* 0x000fe400080006ff */
[----:B------:R-:W-:Y:S01]  /*0800*/  @!UP0 USHF.L.U32 UR4, UR4, 0x1, URZ ;  /* 0x0000000104048899 */ /* 0x000fe200080006ff */
[----:B------:R1:W-:Y:S01]  /*0810*/  STS.U8 [R31+UR14+0xe00], R16 ;  /* 0x000e00101f007988 */ /* 0x0003e2000800000e */
[----:B------:R-:W-:-:S03]  /*0820*/  VOTEU.ALL UP1, P2 ;  /* 0x0000000000ff7886 */ /* 0x000fc60001020000 */
[----:B------:R-:W-:Y:S01]  /*0830*/  STS.U8 [R31+UR14], R18 ;  /* 0x000000121f007988 */ /* 0x000fe2000800000e */
[----:B-1----:R-:W-:-:S03]  /*0840*/  SHF.R.U32.HI R16, RZ, 0x5, R3 ;  /* 0x00000005ff107819 */ /* 0x002fc60000011603 */
[----:B------:R-:W-:Y:S01]  /*0850*/  STS.U8 [R31+UR14+0x200], R19 ;  /* 0x000200131f007988 */ /* 0x000fe2000800000e */
[----:B------:R-:W-:-:S03]  /*0860*/  R2UR UR12, R16 ;  /* 0x00000000100c72ca */ /* 0x000fc600000e0000 */
[----:B------:R-:W-:Y:S04]  /*0870*/  STS.U8 [R31+UR14+0x400], R20 ;  /* 0x000400141f007988 */ /* 0x000fe8000800000e */
[----:B------:R-:W-:Y:S04]  /*0880*/  STS.U8 [R31+UR14+0x600], R10 ;  /* 0x0006000a1f007988 */ /* 0x000fe8000800000e */
[----:B------:R-:W-:Y:S04]  /*0890*/  STS.U8 [R31+UR14+0x800], R11 ;  /* 0x0008000b1f007988 */ /* 0x000fe8000800000e */
[----:B------:R-:W-:Y:S04]  /*08a0*/  STS.U8 [R31+UR14+0xa00], R12 ;  /* 0x000a000c1f007988 */ /* 0x000fe8000800000e */
[----:B------:R-:W-:Y:S04]  /*08b0*/  STS.U8 [R31+UR14+0xc00], R13 ;  /* 0x000c000d1f007988 */ /* 0x000fe8000800000e */
[----:B------:R-:W-:Y:S01]  /*08c0*/  STS.U8 [R17+UR14+0x1e00], R14 ;  /* 0x001e000e11007988 */ /* 0x000fe2000800000e */
[----:B------:R-:W-:-:S03]  /*08d0*/  UISETP.NE.U32.AND UP0, UPT, UR12, URZ, UPT ;  /* 0x000000ff0c00728c */ /* 0x000fc6000bf05070 */
[----:B---3--:R1:W-:Y:S04]  /*08e0*/  STS.U8 [R17+UR14+0x1000], R4 ;  /* 0x0010000411007988 */ /* 0x0083e8000800000e */
[----:B------:R3:W-:Y:S04]  /*08f0*/  STS.U8 [R17+UR14+0x1200], R8 ;  /* 0x0012000811007988 */ /* 0x0007e8000800000e */
[----:B------:R3:W-:Y:S04]  /*0900*/  STS.U8 [R17+UR14+0x1400], R21 ;  /* 0x0014001511007988 */ /* 0x0007e8000800000e */
[----:B--2---:R3:W-:Y:S04]  /*0910*/  STS.U8 [R17+UR14+0x1600], R36 ;  /* 0x0016002411007988 */ /* 0x0047e8000800000e */
[----:B------:R3:W-:Y:S04]  /*0920*/  STS.U8 [R17+UR14+0x1800], R25 ;  /* 0x0018001911007988 */ /* 0x0007e8000800000e */
[----:B------:R3:W-:Y:S04]  /*0930*/  STS.U8 [R17+UR14+0x1a00], R27 ;  /* 0x001a001b11007988 */ /* 0x0007e8000800000e */
[----:B----4-:R3:W-:Y:S04]  /*0940*/  STS.U8 [R17+UR14+0x1c00], R28 ;  /* 0x001c001c11007988 */ /* 0x0107e8000800000e */
[----:B------:R3:W-:Y:S04]  /*0950*/  STS.U8 [R31+UR14+0x1e00], R15 ;  /* 0x001e000f1f007988 */ /* 0x0007e8000800000e */
[----:B------:R3:W-:Y:S04]  /*0960*/  STS.U8 [R31+UR14+0x1000], R5 ;  /* 0x001000051f007988 */ /* 0x0007e8000800000e */
[----:B------:R3:W-:Y:S04]  /*0970*/  STS.U8 [R31+UR14+0x1200], R9 ;  /* 0x001200091f007988 */ /* 0x0007e8000800000e */
[----:B------:R3:W-:Y:S04]  /*0980*/  STS.U8 [R31+UR14+0x1400], R23 ;  /* 0x001400171f007988 */ /* 0x0007e8000800000e */
[----:B------:R3:W-:Y:S04]  /*0990*/  STS.U8 [R31+UR14+0x1600], R24 ;  /* 0x001600181f007988 */ /* 0x0007e8000800000e */
[----:B------:R3:W-:Y:S04]  /*09a0*/  STS.U8 [R31+UR14+0x1800], R26 ;  /* 0x0018001a1f007988 */ /* 0x0007e8000800000e */
[----:B------:R3:W-:Y:S04]  /*09b0*/  STS.U8 [R31+UR14+0x1a00], R22 ;  /* 0x001a00161f007988 */ /* 0x0007e8000800000e */
[----:B------:R3:W-:Y:S01]  /*09c0*/  STS.U8 [R31+UR14+0x1c00], R29 ;  /* 0x001c001d1f007988 */ /* 0x0007e2000800000e */
[----:B------:R2:W-:Y:S06]  /*09d0*/  MEMBAR.ALL.CTA ;  /* 0x0000000000007992 */ /* 0x0005ec0000008000 */
[----:B--2---:R-:W-:Y:S04]  /*09e0*/  FENCE.VIEW.ASYNC.S ;  /* 0x00000000000073c6 */ /* 0x004fe80000000000 */
[----:B------:R-:W2:Y:S02]  /*09f0*/  FENCE.VIEW.ASYNC.S ;  /* 0x00000000000073c6 */ /* 0x000ea40000000000 */
[----:B--2---:R3:W2:Y:S01]  /*0a00*/  @!UP1 SYNCS.EXCH.64 URZ, [UR14+0x2000], UR4 ;  /* 0x002000040eff95b2 */ /* 0x0046a20008000100 */
[----:B-1----:R-:W-:Y:S01]  /*0a10*/  LOP3.LUT R4, R3, 0xff, RZ, 0xc0, !PT ;  /* 0x000000ff03047812 */ /* 0x002fe200078ec0ff */
[----:B--2---:R-:W-:Y:S06]  /*0a20*/  BAR.SYNC.DEFER_BLOCKING 0x0 ;  /* 0x0000000000007b1d */ /* 0x004fec0000010000 */
[----:B---3--:R-:W-:Y:S05]  /*0a30*/  BRA.U UP0, `(.L_x_6) ;  /* 0x0000000100587547 */ /* 0x008fea000b800000 */
[----:B------:R-:W-:Y:S02]  /*0a40*/  UIADD3 UR4, UPT, UPT, UR14, 0x1000, URZ ;  /* 0x000010000e047890 */ /* 0x000fe4000fffe0ff */
[----:B------:R-:W-:Y:S02]  /*0a50*/  USHF.R.U32.HI UR5, URZ, 0x4, UR14 ;  /* 0x00000004ff057899 */ /* 0x000fe4000801160e */
[----:B------:R-:W-:Y:S02]  /*0a60*/  USHF.R.U32.HI UR6, URZ, 0x4, UR4 ;  /* 0x00000004ff067899 */ /* 0x000fe40008011604 */
[----:B------:R-:W-:Y:S02]  /*0a70*/  USGXT.U32 UR4, UR5, 0xe ;  /* 0x0000000e0504789a */ /* 0x000fe40008000000 */
[----:B------:R-:W-:Y:S01]  /*0a80*/  USGXT.U32 UR6, UR6, 0xe ;  /* 0x0000000e0606789a */ /* 0x000fe20008000000 */
[----:B------:R-:W-:Y:S01]  /*0a90*/  UMOV UR8, 0xfffffffe ;  /* 0xfffffffe00087882 */ /* 0x000fe20000000000 */
[----:B------:R-:W-:Y:S01]  /*0aa0*/  UMOV UR9, 0x7fffbfdf ;  /* 0x7fffbfdf00097882 */ /* 0x000fe20000000000 */
[----:B------:R-:W-:Y:S01]  /*0ab0*/  UMOV UR10, 0xffffff80 ;  /* 0xffffff80000a7882 */ /* 0x000fe20000000000 */
[----:B------:R-:W-:Y:S01]  /*0ac0*/  UMOV UR11, 0x7fffbfdf ;  /* 0x7fffbfdf000b7882 */ /* 0x000fe20000000000 */
[----:B------:R-:W-:Y:S01]  /*0ad0*/  UMOV UR5, URZ ;  /* 0x000000ff00057c82 */ /* 0x000fe20008000000 */
[----:B------:R-:W-:Y:S01]  /*0ae0*/  UMOV UR7, URZ ;  /* 0x000000ff00077c82 */ /* 0x000fe20008000000 */
[----:B------:R-:W-:-:S02]  /*0af0*/  UIADD3.64 UR8, UPT, UPT, UR4, -UR8, URZ ;  /* 0x8000000804087297 */ /* 0x000fc4000fffe0ff */
[----:B------:R-:W-:Y:S01]  /*0b00*/  UIADD3.64 UR10, UPT, UPT, UR6, -UR10, URZ ;  /* 0x8000000a060a7297 */ /* 0x000fe2000fffe0ff */
[----:B------:R-:W-:Y:S01]  /*0b10*/  UMOV UR18, 0x0 ;  /* 0x0000000000127882 */ /* 0x000fe20000000000 */
[----:B------:R-:W-:Y:S01]  /*0b20*/  UMOV UR19, 0x4110010 ;  /* 0x0411001000137882 */ /* 0x000fe20000000000 */
[----:B------:R-:W-:Y:S01]  /*0b30*/  UMOV UR5, 0x80004020 ;  /* 0x8000402000057882 */ /* 0x000fe20000000000 */
[----:B------:R-:W-:Y:S01]  /*0b40*/  UMOV UR7, 0x80004020 ;  /* 0x8000402000077882 */ /* 0x000fe20000000000 */
[----:B------:R-:W-:Y:S01]  /*0b50*/  UMOV UR20, 0x0 ;  /* 0x0000000000147882 */ /* 0x000fe20000000000 */
[----:B------:R-:W-:Y:S01]  /*0b60*/  UMOV UR21, 0x4110010 ;  /* 0x0411001000157882 */ /* 0x000fe20000000000 */
[----:B------:R1:W-:Y:S02]  /*0b70*/  UTCQMMA gdesc[UR4], gdesc[UR6], tmem[UR15], tmem[UR18], idesc[UR19], !UPT ;  /* 0x00ff1206040075ea */ /* 0x0003e4000f80030f */
[----:B------:R1:W-:Y:S01]  /*0b80*/  UTCQMMA gdesc[UR8], gdesc[UR10], tmem[UR15], tmem[UR20], idesc[UR21], UPT ;  /* 0x00ff140a080075ea */ /* 0x0003e2000b80030f */
[----:B------:R-:W-:-:S02]  /*0b90*/  NOP ;  /* 0x0000000000007918 */ /* 0x000fc40000000000 */
.L_x_6:
[----:B------:R-:W-:Y:S01]  /*0ba0*/  ELECT P0, URZ, PT ;  /* 0x0000000000ff782f */ /* 0x000fe20003800000 */
[C---:B------:R-:W-:Y:S01]  /*0bb0*/  IMAD.SHL.U32 R20, R3.reuse, 0x10, RZ ;  /* 0x0000001003147824 */ /* 0x040fe200078e00ff */
[----:B-1----:R-:W-:Y:S01]  /*0bc0*/  UIADD3 UR4, UPT, UPT, UR14, 0x2000, URZ ;  /* 0x000020000e047890 */ /* 0x002fe2000fffe0ff */
[C---:B------:R-:W-:Y:S01]  /*0bd0*/  LOP3.LUT R27, R3.reuse, 0xe0, RZ, 0xc0, !PT ;  /* 0x000000e0031b7812 */ /* 0x040fe200078ec0ff */
[----:B------:R-:W-:Y:S01]  /*0be0*/  UMOV UR5, URZ ;  /* 0x000000ff00057c82 */ /* 0x000fe20008000000 */
[----:B------:R-:W-:Y:S02]  /*0bf0*/  ISETP.LT.U32.AND P0, PT, R4, 0x20, P0 ;  /* 0x000000200400780c */ /* 0x000fe40000701070 */
[----:B------:R-:W-:-:S11]  /*0c00*/  LOP3.LUT R21, R3, 0x10, RZ, 0xc0, !PT ;  /* 0x0000001003157812 */ /* 0x000fd600078ec0ff */
[----:B------:R-:W-:Y:S01]  /*0c10*/  VOTEU.ANY UP0, P0 ;  /* 0x0000000000ff7886 */ /* 0x000fe20000000100 */
[----:B------:R-:W-:-:S04]  /*0c20*/  VOTEU.ANY UP1, P0 ;  /* 0x0000000000ff7886 */ /* 0x000fc80000020100 */
[----:B------:R-:W-:Y:S01]  /*0c30*/  @UP0 UMOV UR6, UR4 ;  /* 0x0000000400060c82 */ /* 0x000fe20008000000 */
[----:B------:R-:W-:Y:S01]  /*0c40*/  USHF.L.U32 UR4, UR12, 0x15, URZ ;  /* 0x000000150c047899 */ /* 0x000fe200080006ff */
[----:B------:R1:W-:Y:S01]  /*0c50*/  @UP1 UTCBAR [UR6], URZ ;  /* 0x000000ff060013e9 */ /* 0x0003e200080000ff */
[----:B------:R-:W-:Y:S01]  /*0c60*/  BAR.SYNC.DEFER_BLOCKING 0x0 ;  /* 0x0000000000007b1d */ /* 0x000fe20000010000 */
[----:B------:R-:W-:Y:S02]  /*0c70*/  USHF.L.U32 UR5, UR12, 0x3, URZ ;  /* 0x000000030c057899 */ /* 0x000fe400080006ff */
[----:B------:R-:W-:Y:S02]  /*0c80*/  ULOP3.LUT UR4, UR4, 0x600000, URZ, 0xc0, !UPT ;  /* 0x0060000004047892 */ /* 0x000fe4000f8ec0ff */
[----:B------:R-:W-:-:S04]  /*0c90*/  ULOP3.LUT UR5, UR5, 0x20, URZ, 0xc0, !UPT ;  /* 0x0000002005057892 */ /* 0x000fc8000f8ec0ff */
[----:B------:R-:W-:Y:S01]  /*0ca0*/  UIADD3 UR4, UPT, UPT, UR5, UR4, UR15 ;  /* 0x0000000405047290 */ /* 0x000fe2000fffe00f */
[----:B------:R-:W2:Y:S02]  /*0cb0*/  SYNCS.PHASECHK.TRANS64.TRYWAIT P0, [UR14+0x2000], RZ ;  /* 0x002000ffff0075a7 */ /* 0x000ea4000800110e */
[----:B-12---:R-:W-:Y:S09]  /*0cc0*/  @!P0 BRA `(.L_x_7) ;  /* 0x0000000400948947 */ /* 0x006ff20003800000 */
.L_x_11:
[----:B------:R-:W-:Y:S01]  /*0cd0*/  BAR.SYNC.DEFER_BLOCKING 0x0 ;  /* 0x0000000000007b1d */ /* 0x000fe20000010000 */
[----:B------:R-:W-:Y:S01]  /*0ce0*/  LOP3.LUT R20, R20, 0xf0, RZ, 0xc0, !PT ;  /* 0x000000f014147812 */ /* 0x000fe200078ec0ff */
[----:B------:R-:W-:Y:S02]  /*0cf0*/  IMAD.SHL.U32 R22, R21, 0x4, RZ ;  /* 0x0000000415167824 */ /* 0x000fe400078e00ff */
[----:B------:R-:W-:Y:S02]  /*0d00*/  IMAD.SHL.U32 R24, R3, 0x80, RZ ;  /* 0x0000008003187824 */ /* 0x000fe400078e00ff */
[----:B------:R-:W-:Y:S01]  /*0d10*/  IMAD R23, R27, 0x8, R20 ;  /* 0x000000081b177824 */ /* 0x000fe200078e0214 */
[----:B------:R-:W-:Y:S01]  /*0d20*/  LOP3.LUT R20, R3, 0x7, RZ, 0xc0, !PT ;  /* 0x0000000703147812 */ /* 0x000fe200078ec0ff */
[----:B------:R-:W-:Y:S01]  /*0d30*/  LDTM.16dp32bit_t0_t15.x16 R4, tmem[UR4] ;  /* 0x00000004000479ee */ /* 0x000fe20008a00000 */
[----:B------:R-:W1:Y:S01]  /*0d40*/  LDTM.16dp32bit_t16_t31.x16 R4, tmem[UR4+0x10] ;  /* 0x00001004000479ee */ /* 0x000e620008a20000 */
[----:B------:R-:W-:Y:S01]  /*0d50*/  LOP3.LUT R24, R24, 0x400, RZ, 0xc0, !PT ;  /* 0x0000040018187812 */ /* 0x000fe200078ec0ff */
[----:B------:R-:W2:Y:S01]  /*0d60*/  LDCU.64 UR4, c[0x0][0x390] ;  /* 0x00007200ff0477ac */ /* 0x000ea20008000a00 */
[----:B------:R-:W-:Y:S01]  /*0d70*/  LOP3.LUT R23, R23, R22, RZ, 0x3c, !PT ;  /* 0x0000001617177212 */ /* 0x000fe200078e3cff */
[----:B------:R-:W-:Y:S01]  /*0d80*/  IMAD R25, R27, 0x4, R20 ;  /* 0x000000041b197824 */ /* 0x000fe200078e0214 */
[----:B------:R-:W-:Y:S01]  /*0d90*/  SHF.R.U32.HI R22, RZ, 0x1, R27 ;  /* 0x00000001ff167819 */ /* 0x000fe2000001161b */
[----:B------:R-:W-:Y:S01]  /*0da0*/  VIADD R24, R24, UR14 ;  /* 0x0000000e18187c36 */ /* 0x000fe20008000000 */
[----:B------:R-:W-:Y:S01]  /*0db0*/  LOP3.LUT R3, R3, 0x1f, RZ, 0xc0, !PT ;  /* 0x0000001f03037812 */ /* 0x000fe200078ec0ff */
[----:B------:R-:W-:-:S02]  /*0dc0*/  IMAD R23, R20, 0x800, R23 ;  /* 0x0000080014177824 */ /* 0x000fc400078e0217 */
[----:B------:R-:W-:Y:S02]  /*0dd0*/  IMAD.SHL.U32 R25, R25, 0x10, RZ ;  /* 0x0000001019197824 */ /* 0x000fe400078e00ff */
[----:B------:R-:W-:Y:S01]  /*0de0*/  IMAD R21, R21, 0x8, R24 ;  /* 0x0000000815157824 */ /* 0x000fe200078e0218 */
[----:B------:R-:W-:Y:S01]  /*0df0*/  LOP3.LUT R32, R23, 0x10, RZ, 0x3c, !PT ;  /* 0x0000001017207812 */ /* 0x000fe200078e3cff */
[----:B------:R-:W-:Y:S01]  /*0e00*/  IMAD.SHL.U32 R3, R3, 0x4, RZ ;  /* 0x0000000403037824 */ /* 0x000fe200078e00ff */
[C---:B------:R-:W-:Y:S01]  /*0e10*/  LOP3.LUT R33, R23.reuse, 0x20, RZ, 0x3c, !PT ;  /* 0x0000002017217812 */ /* 0x040fe200078e3cff */
[----:B------:R-:W1:Y:S01]  /*0e20*/  @!P2 SYNCS.CCTL.IV [UR14+0x2000] ;  /* 0x00200000ff00a9b1 */ /* 0x000e62000800000e */
[----:B------:R-:W-:Y:S01]  /*0e30*/  NOP ;  /* 0x0000000000007918 */ /* 0x000fe20000000000 */
[----:B-1----:R-:W-:Y:S01]  /*0e40*/  BAR.SYNC.DEFER_BLOCKING 0x0 ;  /* 0x0000000000007b1d */ /* 0x002fe20000010000 */
[----:B------:R-:W-:Y:S01]  /*0e50*/  LOP3.LUT R34, R23, 0x30, RZ, 0x3c, !PT ;  /* 0x0000003017227812 */ /* 0x000fe200078e3cff */
[----:B------:R-:W-:Y:S01]  /*0e60*/  IMAD.SHL.U32 R0, R0, 0x4, RZ ;  /* 0x0000000400007824 */ /* 0x000fe200078e00ff */
[----:B------:R-:W-:Y:S01]  /*0e70*/  LOP3.LUT R22, R25, R22, RZ, 0x3c, !PT ;  /* 0x0000001619167212 */ /* 0x000fe200078e3cff */
[----:B------:R-:W-:-:S04]  /*0e80*/  IMAD.SHL.U32 R2, R2, 0x4, RZ ;  /* 0x0000000402027824 */ /* 0x000fc800078e00ff */
[----:B------:R-:W-:Y:S01]  /*0e90*/  IMAD.IADD R35, R22, 0x1, R21 ;  /* 0x0000000116237824 */ /* 0x000fe200078e0215 */
[----:B------:R-:W-:Y:S04]  /*0ea0*/  STS.128 [R23+UR14], R4 ;  /* 0x0000000417007988 */ /* 0x000fe80008000c0e */
[----:B------:R2:W-:Y:S04]  /*0eb0*/  STS.128 [R32+UR14], R8 ;  /* 0x0000000820007988 */ /* 0x0005e80008000c0e */
[----:B------:R-:W-:Y:S04]  /*0ec0*/  STS.128 [R33+UR14], R12 ;  /* 0x0000000c21007988 */ /* 0x000fe80008000c0e */
[----:B------:R-:W-:Y:S01]  /*0ed0*/  STS.128 [R34+UR14], R16 ;  /* 0x0000001022007988 */ /* 0x000fe20008000c0e */
[----:B------:R-:W-:Y:S01]  /*0ee0*/  BAR.SYNC.DEFER_BLOCKING 0x0 ;  /* 0x0000000000007b1d */ /* 0x000fe20000010000 */
[----:B--2---:R-:W-:-:S04]  /*0ef0*/  IADD3 R8, P0, P2, R3, UR4, R0 ;  /* 0x0000000403087c10 */ /* 0x004fc8000fa1e000 */
[----:B------:R-:W-:Y:S02]  /*0f00*/  IADD3.X R9, PT, PT, RZ, UR5, RZ, P0, P2 ;  /* 0x00000005ff097c10 */ /* 0x000fe400087e44ff */
[----:B------:R-:W-:-:S04]  /*0f10*/  IADD3 R2, P0, P2, R3, UR4, R2 ;  /* 0x0000000403027c10 */ /* 0x000fc8000fa1e002 */
[----:B------:R-:W-:Y:S01]  /*0f20*/  IADD3.X R3, PT, PT, RZ, UR5, RZ, P0, P2 ;  /* 0x00000005ff037c10 */ /* 0x000fe200087e44ff */
[----:B------:R-:W1:Y:S04]  /*0f30*/  LDSM.16.M88.4 R28, [R35] ;  /* 0x00000000231c783b */ /* 0x000e680000000200 */
[----:B------:R-:W2:Y:S04]  /*0f40*/  LDSM.16.M88.4 R24, [R35+0x100] ;  /* 0x000100002318783b */ /* 0x000ea80000000200 */
[----:B------:R-:W3:Y:S04]  /*0f50*/  LDSM.16.M88.4 R20, [R35+0x200] ;  /* 0x000200002314783b */ /* 0x000ee80000000200 */
[----:B------:R-:W4:Y:S04]  /*0f60*/  LDSM.16.M88.4 R4, [R35+0x300] ;  /* 0x000300002304783b */ /* 0x000f280000000200 */
[----:B-1----:R1:W-:Y:S04]  /*0f70*/  STG.E desc[UR16][R8.64], R28 ;  /* 0x0000001c08007986 */ /* 0x0023e8000c101910 */
[----:B------:R1:W-:Y:S04]  /*0f80*/  STG.E desc[UR16][R8.64+0x80], R29 ;  /* 0x0000801d08007986 */ /* 0x0003e8000c101910 */
[----:B------:R1:W-:Y:S04]  /*0f90*/  STG.E desc[UR16][R8.64+0x800], R30 ;  /* 0x0008001e08007986 */ /* 0x0003e8000c101910 */
[----:B------:R1:W-:Y:S04]  /*0fa0*/  STG.E desc[UR16][R8.64+0x880], R31 ;  /* 0x0008801f08007986 */ /* 0x0003e8000c101910 */
[----:B--2---:R1:W-:Y:S04]  /*0fb0*/  STG.E desc[UR16][R8.64+0x1000], R24 ;  /* 0x0010001808007986 */ /* 0x0043e8000c101910 */
[----:B------:R1:W-:Y:S04]  /*0fc0*/  STG.E desc[UR16][R8.64+0x1080], R25 ;  /* 0x0010801908007986 */ /* 0x0003e8000c101910 */
[----:B------:R1:W-:Y:S04]  /*0fd0*/  STG.E desc[UR16][R8.64+0x1800], R26 ;  /* 0x0018001a08007986 */ /* 0x0003e8000c101910 */
[----:B------:R1:W-:Y:S04]  /*0fe0*/  STG.E desc[UR16][R8.64+0x1880], R27 ;  /* 0x0018801b08007986 */ /* 0x0003e8000c101910 */
[----:B---3--:R1:W-:Y:S04]  /*0ff0*/  STG.E desc[UR16][R8.64+0x2000], R20 ;  /* 0x0020001408007986 */ /* 0x0083e8000c101910 */
[----:B------:R1:W-:Y:S04]  /*1000*/  STG.E desc[UR16][R8.64+0x2080], R21 ;  /* 0x0020801508007986 */ /* 0x0003e8000c101910 */
[----:B------:R1:W-:Y:S04]  /*1010*/  STG.E desc[UR16][R8.64+0x2800], R22 ;  /* 0x0028001608007986 */ /* 0x0003e8000c101910 */
[----:B------:R1:W-:Y:S04]  /*1020*/  STG.E desc[UR16][R8.64+0x2880], R23 ;  /* 0x0028801708007986 */ /* 0x0003e8000c101910 */
[----:B----4-:R1:W-:Y:S04]  /*1030*/  STG.E desc[UR16][R8.64+0x3000], R4 ;  /* 0x0030000408007986 */ /* 0x0103e8000c101910 */
[----:B------:R1:W-:Y:S04]  /*1040*/  STG.E desc[UR16][R8.64+0x3080], R5 ;  /* 0x0030800508007986 */ /* 0x0003e8000c101910 */
[----:B------:R1:W-:Y:S04]  /*1050*/  STG.E desc[UR16][R8.64+0x3800], R6 ;  /* 0x0038000608007986 */ /* 0x0003e8000c101910 */
[----:B------:R1:W-:Y:S01]  /*1060*/  STG.E desc[UR16][R2.64+0x3880], R7 ;  /* 0x0038800702007986 */ /* 0x0003e2000c101910 */
[----:B------:R-:W-:Y:S06]  /*1070*/  BAR.SYNC.DEFER_BLOCKING 0x0 ;  /* 0x0000000000007b1d */ /* 0x000fec0000010000 */
[----:B------:R-:W-:Y:S05]  /*1080*/  @P1 BRA `(.L_x_8) ;  /* 0x00000000009c1947 */ /* 0x000fea0003800000 */
[----:B------:R-:W-:Y:S01]  /*1090*/  NOP ;  /* 0x0000000000007918 */ /* 0x000fe20000000000 */
[----:B------:R-:W-:Y:S01]  /*10a0*/  UMOV UR4, 0x50 ;  /* 0x0000005000047882 */ /* 0x000fe20000000000 */
[----:B------:R-:W-:Y:S01]  /*10b0*/  IMAD.U32 R0, RZ, RZ, UR15 ;  /* 0x0000000fff007e24 */ /* 0x000fe2000f8e00ff */
[----:B------:R-:W-:Y:S01]  /*10c0*/  ULEA UR13, UR13, UR4, 0x18 ;  /* 0x000000040d0d7291 */ /* 0x000fe2000f8ec0ff */
[----:B-1----:R-:W-:Y:S02]  /*10d0*/  IMAD.MOV.U32 R3, RZ, RZ, 0x3 ;  /* 0x00000003ff037424 */ /* 0x002fe400078e00ff */
[----:B------:R-:W-:Y:S01]  /*10e0*/  IMAD.MOV.U32 R7, RZ, RZ, 0x1 ;  /* 0x00000001ff077424 */ /* 0x000fe200078e00ff */
[----:B------:R-:W-:-:S04]  /*10f0*/  LOP3.LUT R0, R0, 0xffff, RZ, 0xc0, !PT ;  /* 0x0000ffff00007812 */ /* 0x000fc800078ec0ff */
[----:B------:R-:W-:Y:S01]  /*1100*/  SHF.R.U32.HI R0, RZ, 0x5, R0 ;  /* 0x00000005ff007819 */ /* 0x000fe20000011600 */
[----:B------:R-:W1:Y:S04]  /*1110*/  LDS R5, [UR13] ;  /* 0x0000000dff057984 */ /* 0x000e680008000800 */
[----:B------:R-:W-:Y:S01]  /*1120*/  VIADD R2, R0, 0x10 ;  /* 0x0000001000027836 */ /* 0x000fe20000000000 */
[----:B------:R-:W-:-:S04]  /*1130*/  SHF.L.U32 R0, R3, R0, RZ ;  /* 0x0000000003007219 */ /* 0x000fc800000006ff */
[----:B------:R-:W-:-:S04]  /*1140*/  SHF.L.U32 R3, R7, R2, RZ ;  /* 0x0000000207037219 */ /* 0x000fc800000006ff */
[----:B------:R-:W-:-:S04]  /*1150*/  LOP3.LUT R0, R3, R0, RZ, 0xfc, !PT ;  /* 0x0000000003007212 */ /* 0x000fc800078efcff */
[C---:B------:R-:W-:Y:S02]  /*1160*/  LOP3.LUT R2, R0.reuse, 0xffff, RZ, 0xc0, !PT ;  /* 0x0000ffff00027812 */ /* 0x040fe400078ec0ff */
[----:B-1----:R-:W-:-:S04]  /*1170*/  LOP3.LUT R3, R0, 0xffff, R5, 0x80, !PT ;  /* 0x0000ffff00037812 */ /* 0x002fc800078e8005 */
[----:B------:R-:W-:-:S13]  /*1180*/  ISETP.NE.AND P0, PT, R3, R2, PT ;  /* 0x000000020300720c */ /* 0x000fda0003f05270 */
[----:B------:R-:W-:Y:S05]  /*1190*/  @P0 BRA `(.L_x_9) ;  /* 0x0000000000500947 */ /* 0x000fea0003800000 */
[----:B------:R-:W-:Y:S02]  /*11a0*/  SHF.R.U32.HI R5, RZ, 0x10, R5 ;  /* 0x00000010ff057819 */ /* 0x000fe40000011605 */
[----:B------:R-:W-:-:S04]  /*11b0*/  SHF.R.U32.HI R2, RZ, 0x10, R0 ;  /* 0x00000010ff027819 */ /* 0x000fc80000011600 */
[----:B------:R-:W-:-:S04]  /*11c0*/  LOP3.LUT R5, R5, R2, RZ, 0xc0, !PT ;  /* 0x0000000205057212 */ /* 0x000fc800078ec0ff */
[----:B------:R-:W-:-:S13]  /*11d0*/  ISETP.NE.AND P0, PT, R5, R2, PT ;  /* 0x000000020500720c */ /* 0x000fda0003f05270 */
[----:B------:R-:W-:Y:S05]  /*11e0*/  @P0 BRA `(.L_x_10) ;  /* 0x0000000000300947 */ /* 0x000fea0003800000 */
[----:B------:R-:W-:Y:S01]  /*11f0*/  R2UR UR4, R0 ;  /* 0x00000000000472ca */ /* 0x000fe200000e0000 */
[----:B------:R-:W-:Y:S01]  /*1200*/  VOTEU.ANY UR5, UPT, PT ;  /* 0x0000000000057886 */ /* 0x000fe200038e0100 */
[----:B------:R-:W1:Y:S01]  /*1210*/  S2R R0, SR_LANEID ;  /* 0x0000000000007919 */ /* 0x000e620000000000 */
[----:B------:R-:W-:-:S10]  /*1220*/  UFLO.U32 UR5, UR5 ;  /* 0x00000005000572bd */ /* 0x000fd400080e0000 */
[----:B------:R-:W-:-:S06]  /*1230*/  ULOP3.LUT UR4, URZ, UR4, URZ, 0x33, !UPT ;  /* 0x00000004ff047292 */ /* 0x000fcc000f8e33ff */
[----:B------:R-:W-:-:S04]  /*1240*/  IMAD.U32 R2, RZ, RZ, UR4 ;  /* 0x00000004ff027e24 */ /* 0x000fc8000f8e00ff */
[----:B------:R-:W2:Y:S02]  /*1250*/  REDUX UR6, R2 ;  /* 0x00000000020673c4 */ /* 0x000ea40000000000 */
[----:B------:R3:W-:Y:S01]  /*1260*/  UTCATOMSWS.AND URZ, UR4 ;  /* 0x0000000400ff79e3 */ /* 0x0007e20008000000 */
[----:B-1----:R-:W-:Y:S01]  /*1270*/  ISETP.EQ.U32.AND P0, PT, R0, UR5, PT ;  /* 0x0000000500007c0c */ /* 0x002fe2000bf02070 */
[----:B--2---:R-:W-:-:S12]  /*1280*/  IMAD.U32 R0, RZ, RZ, UR6 ;  /* 0x00000006ff007e24 */ /* 0x004fd8000f8e00ff */
[----:B------:R3:W-:Y:S01]  /*1290*/  @P0 ATOMS.AND RZ, [UR13], R0 ;  /* 0x00000000ffff098c */ /* 0x0007e2000a80000d */
[----:B------:R-:W-:Y:S05]  /*12a0*/  BRA `(.L_x_8) ;  /* 0x0000000000147947 */ /* 0x000fea0003800000 */
.L_x_10:
[----:B------:R-:W-:-:S07]  /*12b0*/  MOV R2, 0x12d0 ;  /* 0x000012d000027802 */ /* 0x000fce0000000f00 */
[----:B0-----:R-:W-:Y:S05]  /*12c0*/  CALL.REL.NOINC `($__internal_0_$__cuda_sm10x_tcgen05_guardrail_trap_col_being_dealloced_not_returned_by_alloc) ;  /* 0x0000000000207944 */ /* 0x001fea0003c00000 */
[----:B------:R-:W-:Y:S05]  /*12d0*/  BRA `(.L_x_8) ;  /* 0x0000000000087947 */ /* 0x000fea0003800000 */
.L_x_9:
[----:B------:R-:W-:-:S07]  /*12e0*/  MOV R2, 0x1300 ;  /* 0x0000130000027802 */ /* 0x000fce0000000f00 */
[----:B0-----:R-:W-:Y:S05]  /*12f0*/  CALL.REL.NOINC `($__internal_2_$__cuda_sm10x_tcgen05_guardrail_trap_unallocated_columns_being_dealloced) ;  /* 0x00000000002c7944 */ /* 0x001fea0003c00000 */
.L_x_8:
[----:B------:R-:W-:Y:S01]  /*1300*/  NOP ;  /* 0x0000000000007918 */ /* 0x000fe20000000000 */
[----:B---3--:R-:W-:Y:S05]  /*1310*/  EXIT ;  /* 0x000000000000794d */ /* 0x008fea0003800000 */
.L_x_7:
[----:B------:R-:W1:Y:S02]  /*1320*/  SYNCS.PHASECHK.TRANS64.TRYWAIT P0, [UR14+0x2000], RZ ;  /* 0x002000ffff0075a7 */ /* 0x000e64000800110e */
[----:B-1----:R-:W-:Y:S05]  /*1330*/  @!P0 BRA `(.L_x_7) ;  /* 0xfffffffc00f88947 */ /* 0x002fea000383ffff */
[----:B------:R-:W-:Y:S05]  /*1340*/  BRA `(.L_x_11) ;  /* 0xfffffff800607947 */ /* 0x000fea000383ffff */
        .weak           $__internal_0_$__cuda_sm10x_tcgen05_guardrail_trap_col_being_dealloced_not_returned_by_alloc
        .type           $__internal_0_$__cuda_sm10x_tcgen05_guardrail_trap_col_being_dealloced_not_returned_by_alloc,@function
        .size           $__internal_0_$__cuda_sm10x_tcgen05_guardrail_trap_col_being_dealloced_not_returned_by_alloc,($__internal_1_$__cuda_sm10x_tcgen05_guardrail_trap_phase_invalid_during_alloc - $__internal_0_$__cuda_sm10x_tcgen05_guardrail_trap_col_being_dealloced_not_returned_by_alloc)
$__internal_0_$__cuda_sm10x_tcgen05_guardrail_trap_col_being_dealloced_not_returned_by_alloc:
[----:B------:R-:W-:Y:S05]  /*1350*/  BPT.TRAP 0x1 ;  /* 0x000000040000795c */ /* 0x000fea0000300000 */
[----:B------:R-:W-:-:S04]  /*1360*/  IMAD.MOV.U32 R3, RZ, RZ, 0x0 ;  /* 0x00000000ff037424 */ /* 0x000fc800078e00ff */
[----:B------:R-:W-:Y:S05]  /*1370*/  RET.REL.NODEC R2 `(gluon_mma) ;  /* 0xffffffec02207950 */ /* 0x000fea0003c3ffff */
        .weak           $__internal_1_$__cuda_sm10x_tcgen05_guardrail_trap_phase_invalid_during_alloc
        .type           $__internal_1_$__cuda_sm10x_tcgen05_guardrail_trap_phase_invalid_during_alloc,@function
        .size           $__internal_1_$__cuda_sm10x_tcgen05_guardrail_trap_phase_invalid_during_alloc,($__internal_2_$__cuda_sm10x_tcgen05_guardrail_trap_unallocated_columns_being_dealloced - $__internal_1_$__cuda_sm10x_tcgen05_guardrail_trap_phase_invalid_during_alloc)
$__internal_1_$__cuda_sm10x_tcgen05_guardrail_trap_phase_invalid_during_alloc:
[----:B------:R-:W-:Y:S05]  /*1380*/  BPT.TRAP 0x1 ;  /* 0x000000040000795c */ /* 0x000fea0000300000 */
[----:B------:R-:W-:-:S04]  /*1390*/  IMAD.MOV.U32 R5, RZ, RZ, 0x0 ;  /* 0x00000000ff057424 */ /* 0x000fc800078e00ff */
[----:B------:R-:W-:Y:S05]  /*13a0*/  RET.REL.NODEC R4 `(gluon_mma) ;  /* 0xffffffec04147950 */ /* 0x000fea0003c3ffff */
        .weak           $__internal_2_$__cuda_sm10x_tcgen05_guardrail_trap_unallocated_columns_being_dealloced
        .type           $__internal_2_$__cuda_sm10x_tcgen05_guardrail_trap_unallocated_columns_being_dealloced,@function
        .size           $__internal_2_$__cuda_sm10x_tcgen05_guardrail_trap_unallocated_columns_being_dealloced,(.L_x_15 - $__internal_2_$__cuda_sm10x_tcgen05_guardrail_trap_unallocated_columns_being_dealloced)
$__internal_2_$__cuda_sm10x_tcgen05_guardrail_trap_unallocated_columns_being_dealloced:
[----:B------:R-:W-:Y:S05]  /*13b0*/  BPT.TRAP 0x1 ;  /* 0x000000040000795c */ /* 0x000fea0000300000 */
[----:B------:R-:W-:-:S04]  /*13c0*/  IMAD.MOV.U32 R3, RZ, RZ, 0x0 ;  /* 0x00000000ff037424 */ /* 0x000fc800078e00ff */
[----:B------:R-:W-:Y:S05]  /*13d0*/  RET.REL.NODEC R2 `(gluon_mma) ;  /* 0xffffffec02087950 */ /* 0x000fea0003c3ffff */
.L_x_12:
[----:B------:R-:W-:-:S00]  /*13e0*/  BRA `(.L_x_12) ;  /* 0xfffffffc00fc7947 */ /* 0x000fc0000383ffff */
[----:B------:R-:W-:-:S00]  /*13f0*/  NOP ;  /* 0x0000000000007918 */ /* 0x000fc00000000000 */
        /* <DEDUP_REMOVED lines=8> */
.L_x_15:


//--------------------- .nv.shared.gluon_mma      --------------------------
	.section	.nv.shared.gluon_mma,"aw",@nobits
	.sectionflags	@""
	.align	16
	.zero		1024


//--------------------- .nv.shared.reserved.0     --------------------------
	.section	.nv.shared.reserved.0,"aw",@nobits
	.align	8
	.weak		__nv_reservedSMEM_offset_0_alias
	.size		__nv_reservedSMEM_offset_0_alias, 0, 64
	.other		__nv_reservedSMEM_offset_0_alias,@"STO_CUDA_RESERVED_SHARED STV_DEFAULT"
__nv_reservedSMEM_offset_0_alias:
	.zero		0
.nv.shared.reserved.0:
	.zero		64
	.weak		__nv_reservedSMEM_allocation_phase
	.type		__nv_reservedSMEM_allocation_phase,@object
	.size		__nv_reservedSMEM_allocation_phase,(.L_0 - __nv_reservedSMEM_allocation_phase)
__nv_reservedSMEM_allocation_phase:
	.zero		1
.L_0:
	.zero		7
	.weak		__nv_reservedSMEM_devtool_atexit_pc
	.type		__nv_reservedSMEM_devtool_atexit_pc,@object
	.size		__nv_reservedSMEM_devtool_atexit_pc,(__nv_reservedSMEM_allocation_mask - __nv_reservedSMEM_devtool_atexit_pc)
__nv_reservedSMEM_devtool_atexit_pc:
	.zero		8
	.weak		__nv_reservedSMEM_allocation_mask
	.type		__nv_reservedSMEM_allocation_mask,@object
	.size		__nv_reservedSMEM_allocation_mask,(.L_2 - __nv_reservedSMEM_allocation_mask)
__nv_reservedSMEM_allocation_mask:
	.zero		4
.L_2:


//--------------------- .nv.constant0.gluon_mma   --------------------------
	.section	.nv.constant0.gluon_mma,"a",@progbits
	.sectionflags	@""
	.align	4
.nv.constant0.gluon_mma:
	.zero		936


//--------------------- SYMBOLS --------------------------

	.type		.nv.reservedSmem.offset0,@object
	.size		.nv.reservedSmem.offset0,0x4
	.type		.nv.reservedSmem.cap,@object
	.size		.nv.reservedSmem.cap,0x4
